//
// Generated by NVIDIA NVVM Compiler
//
// Compiler Build ID: CL-36424714
// Cuda compilation tools, release 13.0, V13.0.88
// Based on NVVM 20.0.0
//

.version 9.0
.target sm_100
.address_size 64

	// .globl	_Z10sgemm_cudaPfS_S_ffjjj

.visible .entry _Z10sgemm_cudaPfS_S_ffjjj(
	.param .u64 .ptr .align 1 _Z10sgemm_cudaPfS_S_ffjjj_param_0,
	.param .u64 .ptr .align 1 _Z10sgemm_cudaPfS_S_ffjjj_param_1,
	.param .u64 .ptr .align 1 _Z10sgemm_cudaPfS_S_ffjjj_param_2,
	.param .f32 _Z10sgemm_cudaPfS_S_ffjjj_param_3,
	.param .f32 _Z10sgemm_cudaPfS_S_ffjjj_param_4,
	.param .u32 _Z10sgemm_cudaPfS_S_ffjjj_param_5,
	.param .u32 _Z10sgemm_cudaPfS_S_ffjjj_param_6,
	.param .u32 _Z10sgemm_cudaPfS_S_ffjjj_param_7
)
{
	.reg .pred 	%p<14>;
	.reg .b32 	%r<94>;
	.reg .b32 	%f<75>;
	.reg .b64 	%rd<70>;

	ld.param.u64 	%rd5, [_Z10sgemm_cudaPfS_S_ffjjj_param_0];
	ld.param.u64 	%rd6, [_Z10sgemm_cudaPfS_S_ffjjj_param_1];
	ld.param.f32 	%f16, [_Z10sgemm_cudaPfS_S_ffjjj_param_3];
	ld.param.f32 	%f17, [_Z10sgemm_cudaPfS_S_ffjjj_param_4];
	ld.param.u32 	%r46, [_Z10sgemm_cudaPfS_S_ffjjj_param_5];
	ld.param.u32 	%r47, [_Z10sgemm_cudaPfS_S_ffjjj_param_6];
	ld.param.u32 	%r45, [_Z10sgemm_cudaPfS_S_ffjjj_param_7];
	cvta.to.global.u64 	%rd1, %rd6;
	cvta.to.global.u64 	%rd2, %rd5;
	mov.u32 	%r48, %tid.x;
	mov.u32 	%r49, %ntid.x;
	mov.u32 	%r50, %ctaid.x;
	mad.lo.s32 	%r1, %r49, %r50, %r48;
	mov.u32 	%r2, %tid.y;
	mov.u32 	%r51, %ntid.y;
	mov.u32 	%r52, %ctaid.y;
	mul.lo.s32 	%r3, %r51, %r52;
	add.s32 	%r53, %r3, %r2;
	setp.ge.u32 	%p1, %r1, %r46;
	setp.ge.u32 	%p2, %r53, %r47;
	or.pred  	%p3, %p1, %p2;
	@%p3 bra 	$L__BB0_16;
	setp.eq.s32 	%p4, %r45, 0;
	mov.f32 	%f73, 0f00000000;
	@%p4 bra 	$L__BB0_13;
	mul.lo.s32 	%r5, %r45, %r1;
	and.b32  	%r6, %r45, 7;
	setp.lt.u32 	%p5, %r45, 8;
	mov.f32 	%f73, 0f00000000;
	mov.b32 	%r92, 0;
	@%p5 bra 	$L__BB0_5;
	and.b32  	%r92, %r45, -8;
	neg.s32 	%r90, %r92;
	add.s32 	%r55, %r2, %r47;
	add.s32 	%r89, %r55, %r3;
	shl.b32 	%r10, %r47, 3;
	shl.b32 	%r56, %r47, 1;
	add.s32 	%r88, %r53, %r56;
	mad.lo.s32 	%r87, %r47, 3, %r53;
	shl.b32 	%r57, %r47, 2;
	add.s32 	%r86, %r53, %r57;
	mad.lo.s32 	%r85, %r47, 5, %r53;
	mad.lo.s32 	%r84, %r47, 6, %r53;
	mad.lo.s32 	%r83, %r47, 7, %r53;
	add.s32 	%r81, %r5, 3;
	mov.f32 	%f73, 0f00000000;
	mov.u32 	%r82, %r53;
$L__BB0_4:
	.pragma "nounroll";
	add.s32 	%r58, %r81, -3;
	mul.wide.u32 	%rd7, %r58, 4;
	add.s64 	%rd8, %rd2, %rd7;
	ld.global.f32 	%f22, [%rd8];
	mul.wide.u32 	%rd9, %r82, 4;
	add.s64 	%rd10, %rd1, %rd9;
	ld.global.f32 	%f23, [%rd10];
	fma.rn.f32 	%f24, %f22, %f23, %f73;
	add.s32 	%r59, %r81, -2;
	mul.wide.u32 	%rd11, %r59, 4;
	add.s64 	%rd12, %rd2, %rd11;
	ld.global.f32 	%f25, [%rd12];
	mul.wide.u32 	%rd13, %r89, 4;
	add.s64 	%rd14, %rd1, %rd13;
	ld.global.f32 	%f26, [%rd14];
	fma.rn.f32 	%f27, %f25, %f26, %f24;
	add.s32 	%r60, %r81, -1;
	mul.wide.u32 	%rd15, %r60, 4;
	add.s64 	%rd16, %rd2, %rd15;
	ld.global.f32 	%f28, [%rd16];
	mul.wide.u32 	%rd17, %r88, 4;
	add.s64 	%rd18, %rd1, %rd17;
	ld.global.f32 	%f29, [%rd18];
	fma.rn.f32 	%f30, %f28, %f29, %f27;
	add.s32 	%r61, %r81, 4;
	mul.wide.u32 	%rd19, %r81, 4;
	add.s64 	%rd20, %rd2, %rd19;
	ld.global.f32 	%f31, [%rd20];
	mul.wide.u32 	%rd21, %r87, 4;
	add.s64 	%rd22, %rd1, %rd21;
	ld.global.f32 	%f32, [%rd22];
	fma.rn.f32 	%f33, %f31, %f32, %f30;
	add.s32 	%r62, %r81, 1;
	mul.wide.u32 	%rd23, %r62, 4;
	add.s64 	%rd24, %rd2, %rd23;
	ld.global.f32 	%f34, [%rd24];
	mul.wide.u32 	%rd25, %r86, 4;
	add.s64 	%rd26, %rd1, %rd25;
	ld.global.f32 	%f35, [%rd26];
	fma.rn.f32 	%f36, %f34, %f35, %f33;
	add.s32 	%r63, %r81, 2;
	mul.wide.u32 	%rd27, %r63, 4;
	add.s64 	%rd28, %rd2, %rd27;
	ld.global.f32 	%f37, [%rd28];
	mul.wide.u32 	%rd29, %r85, 4;
	add.s64 	%rd30, %rd1, %rd29;
	ld.global.f32 	%f38, [%rd30];
	fma.rn.f32 	%f39, %f37, %f38, %f36;
	add.s32 	%r64, %r81, 3;
	mul.wide.u32 	%rd31, %r64, 4;
	add.s64 	%rd32, %rd2, %rd31;
	ld.global.f32 	%f40, [%rd32];
	mul.wide.u32 	%rd33, %r84, 4;
	add.s64 	%rd34, %rd1, %rd33;
	ld.global.f32 	%f41, [%rd34];
	fma.rn.f32 	%f42, %f40, %f41, %f39;
	mul.wide.u32 	%rd35, %r61, 4;
	add.s64 	%rd36, %rd2, %rd35;
	ld.global.f32 	%f43, [%rd36];
	mul.wide.u32 	%rd37, %r83, 4;
	add.s64 	%rd38, %rd1, %rd37;
	ld.global.f32 	%f44, [%rd38];
	fma.rn.f32 	%f73, %f43, %f44, %f42;
	add.s32 	%r90, %r90, 8;
	add.s32 	%r89, %r89, %r10;
	add.s32 	%r88, %r88, %r10;
	add.s32 	%r87, %r87, %r10;
	add.s32 	%r86, %r86, %r10;
	add.s32 	%r85, %r85, %r10;
	add.s32 	%r84, %r84, %r10;
	add.s32 	%r83, %r83, %r10;
	add.s32 	%r82, %r82, %r10;
	add.s32 	%r81, %r81, 8;
	setp.ne.s32 	%p6, %r90, 0;
	@%p6 bra 	$L__BB0_4;
$L__BB0_5:
	setp.eq.s32 	%p7, %r6, 0;
	@%p7 bra 	$L__BB0_13;
	and.b32  	%r39, %r45, 3;
	setp.lt.u32 	%p8, %r6, 4;
	@%p8 bra 	$L__BB0_8;
	add.s32 	%r65, %r92, %r5;
	mul.wide.u32 	%rd39, %r65, 4;
	add.s64 	%rd40, %rd2, %rd39;
	ld.global.f32 	%f46, [%rd40];
	mad.lo.s32 	%r66, %r92, %r47, %r53;
	mul.wide.u32 	%rd41, %r66, 4;
	add.s64 	%rd42, %rd1, %rd41;
	ld.global.f32 	%f47, [%rd42];
	fma.rn.f32 	%f48, %f46, %f47, %f73;
	add.s32 	%r67, %r65, 1;
	mul.wide.u32 	%rd43, %r67, 4;
	add.s64 	%rd44, %rd2, %rd43;
	ld.global.f32 	%f49, [%rd44];
	add.s32 	%r68, %r66, %r47;
	mul.wide.u32 	%rd45, %r68, 4;
	add.s64 	%rd46, %rd1, %rd45;
	ld.global.f32 	%f50, [%rd46];
	fma.rn.f32 	%f51, %f49, %f50, %f48;
	add.s32 	%r69, %r65, 2;
	mul.wide.u32 	%rd47, %r69, 4;
	add.s64 	%rd48, %rd2, %rd47;
	ld.global.f32 	%f52, [%rd48];
	add.s32 	%r70, %r68, %r47;
	mul.wide.u32 	%rd49, %r70, 4;
	add.s64 	%rd50, %rd1, %rd49;
	ld.global.f32 	%f53, [%rd50];
	fma.rn.f32 	%f54, %f52, %f53, %f51;
	add.s32 	%r71, %r65, 3;
	mul.wide.u32 	%rd51, %r71, 4;
	add.s64 	%rd52, %rd2, %rd51;
	ld.global.f32 	%f55, [%rd52];
	add.s32 	%r72, %r70, %r47;
	mul.wide.u32 	%rd53, %r72, 4;
	add.s64 	%rd54, %rd1, %rd53;
	ld.global.f32 	%f56, [%rd54];
	fma.rn.f32 	%f73, %f55, %f56, %f54;
	add.s32 	%r92, %r92, 4;
$L__BB0_8:
	setp.eq.s32 	%p9, %r39, 0;
	@%p9 bra 	$L__BB0_13;
	setp.eq.s32 	%p10, %r39, 1;
	@%p10 bra 	$L__BB0_11;
	add.s32 	%r73, %r92, %r5;
	mul.wide.u32 	%rd55, %r73, 4;
	add.s64 	%rd56, %rd2, %rd55;
	ld.global.f32 	%f58, [%rd56];
	mad.lo.s32 	%r74, %r92, %r47, %r53;
	mul.wide.u32 	%rd57, %r74, 4;
	add.s64 	%rd58, %rd1, %rd57;
	ld.global.f32 	%f59, [%rd58];
	fma.rn.f32 	%f60, %f58, %f59, %f73;
	add.s32 	%r75, %r73, 1;
	mul.wide.u32 	%rd59, %r75, 4;
	add.s64 	%rd60, %rd2, %rd59;
	ld.global.f32 	%f61, [%rd60];
	add.s32 	%r76, %r74, %r47;
	mul.wide.u32 	%rd61, %r76, 4;
	add.s64 	%rd62, %rd1, %rd61;
	ld.global.f32 	%f62, [%rd62];
	fma.rn.f32 	%f73, %f61, %f62, %f60;
	add.s32 	%r92, %r92, 2;
$L__BB0_11:
	and.b32  	%r77, %r45, 1;
	setp.eq.b32 	%p11, %r77, 1;
	not.pred 	%p12, %p11;
	@%p12 bra 	$L__BB0_13;
	add.s32 	%r78, %r92, %r5;
	mul.wide.u32 	%rd63, %r78, 4;
	add.s64 	%rd64, %rd2, %rd63;
	ld.global.f32 	%f63, [%rd64];
	mad.lo.s32 	%r79, %r92, %r47, %r53;
	mul.wide.u32 	%rd65, %r79, 4;
	add.s64 	%rd66, %rd1, %rd65;
	ld.global.f32 	%f64, [%rd66];
	fma.rn.f32 	%f73, %f63, %f64, %f73;
$L__BB0_13:
	ld.param.u64 	%rd69, [_Z10sgemm_cudaPfS_S_ffjjj_param_2];
	mul.f32 	%f74, %f16, %f73;
	setp.eq.f32 	%p13, %f17, 0f00000000;
	mad.lo.s32 	%r80, %r47, %r1, %r53;
	cvta.to.global.u64 	%rd67, %rd69;
	mul.wide.u32 	%rd68, %r80, 4;
	add.s64 	%rd3, %rd67, %rd68;
	@%p13 bra 	$L__BB0_15;
	ld.global.f32 	%f65, [%rd3];
	fma.rn.f32 	%f74, %f17, %f65, %f74;
$L__BB0_15:
	st.global.f32 	[%rd3], %f74;
$L__BB0_16:
	ret;

}
	// .globl	_Z15sgemm_tile_cudaPfS_S_ffjjj
.visible .entry _Z15sgemm_tile_cudaPfS_S_ffjjj(
	.param .u64 .ptr .align 1 _Z15sgemm_tile_cudaPfS_S_ffjjj_param_0,
	.param .u64 .ptr .align 1 _Z15sgemm_tile_cudaPfS_S_ffjjj_param_1,
	.param .u64 .ptr .align 1 _Z15sgemm_tile_cudaPfS_S_ffjjj_param_2,
	.param .f32 _Z15sgemm_tile_cudaPfS_S_ffjjj_param_3,
	.param .f32 _Z15sgemm_tile_cudaPfS_S_ffjjj_param_4,
	.param .u32 _Z15sgemm_tile_cudaPfS_S_ffjjj_param_5,
	.param .u32 _Z15sgemm_tile_cudaPfS_S_ffjjj_param_6,
	.param .u32 _Z15sgemm_tile_cudaPfS_S_ffjjj_param_7
)
{


	ret;

}


// ===== COMPILED SASS (sm_100) =====

	.target	sm_100

	.elftype	@"ET_EXEC"


//--------------------- .note.nv.tkinfo           --------------------------
	.section	.note.nv.tkinfo,"",@"SHT_NOTE"
	.sectionflags	@"SHF_NOTE_NV_TKINFO"
	.tkinfo
        /*0018*/ 	.word	0x00000002
        /*0030*/ 	.string	""
        /*0030*/ 	.string	"ptxas"
        /*0030*/ 	.string	"Cuda compilation tools, release 13.0, V13.0.88"
        /*0030*/ 	.string	"Build cuda_13.0.r13.0/compiler.36424714_0"
        /*0030*/ 	.string	"-arch sm_100 -m 64 "



//--------------------- .note.nv.cuinfo           --------------------------
	.section	.note.nv.cuinfo,"",@"SHT_NOTE"
	.sectionflags	@"SHF_NOTE_NV_CUINFO"
        /*0018*/ 	.short	0x0002
        /*001a*/ 	.short	0x0064
        /*001c*/ 	.short	0x0082
	.zero		2


//--------------------- .nv.info                  --------------------------
	.section	.nv.info,"",@"SHT_CUDA_INFO"
	.align	4


	//----- nvinfo : EIATTR_REGCOUNT
	.align		4
        /*0000*/ 	.byte	0x04, 0x2f
        /*0002*/ 	.short	(.L_1 - .L_0)
	.align		4
.L_0:
        /*0004*/ 	.word	index@(_Z10sgemm_cudaPfS_S_ffjjj)
        /*0008*/ 	.word	0x00000020


	//----- nvinfo : EIATTR_FRAME_SIZE
	.align		4
.L_1:
        /*000c*/ 	.byte	0x04, 0x11
        /*000e*/ 	.short	(.L_3 - .L_2)
	.align		4
.L_2:
        /*0010*/ 	.word	index@(_Z10sgemm_cudaPfS_S_ffjjj)
        /*0014*/ 	.word	0x00000000


	//----- nvinfo : EIATTR_REGCOUNT
	.align		4
.L_3:
        /*0018*/ 	.byte	0x04, 0x2f
        /*001a*/ 	.short	(.L_5 - .L_4)
	.align		4
.L_4:
        /*001c*/ 	.word	index@(_Z15sgemm_tile_cudaPfS_S_ffjjj)
        /*0020*/ 	.word	0x00000004


	//----- nvinfo : EIATTR_FRAME_SIZE
	.align		4
.L_5:
        /*0024*/ 	.byte	0x04, 0x11
        /*0026*/ 	.short	(.L_7 - .L_6)
	.align		4
.L_6:
        /*0028*/ 	.word	index@(_Z15sgemm_tile_cudaPfS_S_ffjjj)
        /*002c*/ 	.word	0x00000000


	//----- nvinfo : EIATTR_MIN_STACK_SIZE
	.align		4
.L_7:
        /*0030*/ 	.byte	0x04, 0x12
        /*0032*/ 	.short	(.L_9 - .L_8)
	.align		4
.L_8:
        /*0034*/ 	.word	index@(_Z15sgemm_tile_cudaPfS_S_ffjjj)
        /*0038*/ 	.word	0x00000000


	//----- nvinfo : EIATTR_MIN_STACK_SIZE
	.align		4
.L_9:
        /*003c*/ 	.byte	0x04, 0x12
        /*003e*/ 	.short	(.L_11 - .L_10)
	.align		4
.L_10:
        /*0040*/ 	.word	index@(_Z10sgemm_cudaPfS_S_ffjjj)
        /*0044*/ 	.word	0x00000000
.L_11:


//--------------------- .nv.compat                --------------------------
	.section	.nv.compat,"",@"SHT_CUDA_COMPAT_INFO"
	.align	4
        /*0000*/ 	.byte	0x02, 0x09, 0x00, 0x00, 0x02, 0x02, 0x01, 0x00, 0x02, 0x05, 0x05, 0x00, 0x03, 0x07, 0x01, 0x01
        /*0010*/ 	.byte	0x02, 0x03, 0x00, 0x00, 0x02, 0x06, 0x01, 0x00, 0x04, 0x0b, 0x08, 0x00, 0x09, 0x00, 0x00, 0x00
        /*0020*/ 	.byte	0x00, 0x00, 0x00, 0x00


//--------------------- .nv.info._Z15sgemm_tile_cudaPfS_S_ffjjj --------------------------
	.section	.nv.info._Z15sgemm_tile_cudaPfS_S_ffjjj,"",@"SHT_CUDA_INFO"
	.sectionflags	@""
	.align	4


	//----- nvinfo : EIATTR_CUDA_API_VERSION
	.align		4
        /*0000*/ 	.byte	0x04, 0x37
        /*0002*/ 	.short	(.L_13 - .L_12)
.L_12:
        /*0004*/ 	.word	0x00000082


	//----- nvinfo : EIATTR_KPARAM_INFO
	.align		4
.L_13:
        /*0008*/ 	.byte	0x04, 0x17
        /*000a*/ 	.short	(.L_15 - .L_14)
.L_14:
        /*000c*/ 	.word	0x00000000
        /*0010*/ 	.short	0x0007
        /*0012*/ 	.short	0x0028
        /*0014*/ 	.byte	0x00, 0xf0, 0x11, 0x00


	//----- nvinfo : EIATTR_KPARAM_INFO
	.align		4
.L_15:
        /*0018*/ 	.byte	0x04, 0x17
        /*001a*/ 	.short	(.L_17 - .L_16)
.L_16:
        /*001c*/ 	.word	0x00000000
        /*0020*/ 	.short	0x0006
        /*0022*/ 	.short	0x0024
        /*0024*/ 	.byte	0x00, 0xf0, 0x11, 0x00


	//----- nvinfo : EIATTR_KPARAM_INFO
	.align		4
.L_17:
        /*0028*/ 	.byte	0x04, 0x17
        /*002a*/ 	.short	(.L_19 - .L_18)
.L_18:
        /*002c*/ 	.word	0x00000000
        /*0030*/ 	.short	0x0005
        /*0032*/ 	.short	0x0020
        /*0034*/ 	.byte	0x00, 0xf0, 0x11, 0x00


	//----- nvinfo : EIATTR_KPARAM_INFO
	.align		4
.L_19:
        /*0038*/ 	.byte	0x04, 0x17
        /*003a*/ 	.short	(.L_21 - .L_20)
.L_20:
        /*003c*/ 	.word	0x00000000
        /*0040*/ 	.short	0x0004
        /*0042*/ 	.short	0x001c
        /*0044*/ 	.byte	0x00, 0xf0, 0x11, 0x00


	//----- nvinfo : EIATTR_KPARAM_INFO
	.align		4
.L_21:
        /*0048*/ 	.byte	0x04, 0x17
        /*004a*/ 	.short	(.L_23 - .L_22)
.L_22:
        /*004c*/ 	.word	0x00000000
        /*0050*/ 	.short	0x0003
        /*0052*/ 	.short	0x0018
        /*0054*/ 	.byte	0x00, 0xf0, 0x11, 0x00


	//----- nvinfo : EIATTR_KPARAM_INFO
	.align		4
.L_23:
        /*0058*/ 	.byte	0x04, 0x17
        /*005a*/ 	.short	(.L_25 - .L_24)
.L_24:
        /*005c*/ 	.word	0x00000000
        /*0060*/ 	.short	0x0002
        /*0062*/ 	.short	0x0010
        /*0064*/ 	.byte	0x00, 0xf5, 0x21, 0x00


	//----- nvinfo : EIATTR_KPARAM_INFO
	.align		4
.L_25:
        /*0068*/ 	.byte	0x04, 0x17
        /*006a*/ 	.short	(.L_27 - .L_26)
.L_26:
        /*006c*/ 	.word	0x00000000
        /*0070*/ 	.short	0x0001
        /*0072*/ 	.short	0x0008
        /*0074*/ 	.byte	0x00, 0xf5, 0x21, 0x00


	//----- nvinfo : EIATTR_KPARAM_INFO
	.align		4
.L_27:
        /*0078*/ 	.byte	0x04, 0x17
        /*007a*/ 	.short	(.L_29 - .L_28)
.L_28:
        /*007c*/ 	.word	0x00000000
        /*0080*/ 	.short	0x0000
        /*0082*/ 	.short	0x0000
        /*0084*/ 	.byte	0x00, 0xf5, 0x21, 0x00


	//----- nvinfo : EIATTR_SPARSE_MMA_MASK
	.align		4
.L_29:
        /*0088*/ 	.byte	0x03, 0x50
        /*008a*/ 	.short	0x0000


	//----- nvinfo : EIATTR_MAXREG_COUNT
	.align		4
        /*008c*/ 	.byte	0x03, 0x1b
        /*008e*/ 	.short	0x00ff


	//----- nvinfo : EIATTR_MERCURY_ISA_VERSION
	.align		4
        /*0090*/ 	.byte	0x03, 0x5f
        /*0092*/ 	.short	0x0101


	//----- nvinfo : EIATTR_VRC_CTA_INIT_COUNT
	.align		4
        /*0094*/ 	.byte	0x02, 0x4a
	.zero		1
	.zero		1


	//----- nvinfo : EIATTR_EXIT_INSTR_OFFSETS
	.align		4
        /*0098*/ 	.byte	0x04, 0x1c
        /*009a*/ 	.short	(.L_31 - .L_30)


	//   ....[0]....
.L_30:
        /*009c*/ 	.word	0x00000010


	//----- nvinfo : EIATTR_CBANK_PARAM_SIZE
	.align		4
.L_31:
        /*00a0*/ 	.byte	0x03, 0x19
        /*00a2*/ 	.short	0x002c


	//----- nvinfo : EIATTR_PARAM_CBANK
	.align		4
        /*00a4*/ 	.byte	0x04, 0x0a
        /*00a6*/ 	.short	(.L_33 - .L_32)
	.align		4
.L_32:
        /*00a8*/ 	.word	index@(.nv.constant0._Z15sgemm_tile_cudaPfS_S_ffjjj)
        /*00ac*/ 	.short	0x0380
        /*00ae*/ 	.short	0x002c


	//----- nvinfo : EIATTR_SW_WAR
	.align		4
.L_33:
        /*00b0*/ 	.byte	0x04, 0x36
        /*00b2*/ 	.short	(.L_35 - .L_34)
.L_34:
        /*00b4*/ 	.word	0x00000008
.L_35:


//--------------------- .nv.info._Z10sgemm_cudaPfS_S_ffjjj --------------------------
	.section	.nv.info._Z10sgemm_cudaPfS_S_ffjjj,"",@"SHT_CUDA_INFO"
	.sectionflags	@""
	.align	4


	//----- nvinfo : EIATTR_CUDA_API_VERSION
	.align		4
        /*0000*/ 	.byte	0x04, 0x37
        /*0002*/ 	.short	(.L_37 - .L_36)
.L_36:
        /*0004*/ 	.word	0x00000082


	//----- nvinfo : EIATTR_KPARAM_INFO
	.align		4
.L_37:
        /*0008*/ 	.byte	0x04, 0x17
        /*000a*/ 	.short	(.L_39 - .L_38)
.L_38:
        /*000c*/ 	.word	0x00000000
        /*0010*/ 	.short	0x0007
        /*0012*/ 	.short	0x0028
        /*0014*/ 	.byte	0x00, 0xf0, 0x11, 0x00


	//----- nvinfo : EIATTR_KPARAM_INFO
	.align		4
.L_39:
        /*0018*/ 	.byte	0x04, 0x17
        /*001a*/ 	.short	(.L_41 - .L_40)
.L_40:
        /*001c*/ 	.word	0x00000000
        /*0020*/ 	.short	0x0006
        /*0022*/ 	.short	0x0024
        /*0024*/ 	.byte	0x00, 0xf0, 0x11, 0x00


	//----- nvinfo : EIATTR_KPARAM_INFO
	.align		4
.L_41:
        /*0028*/ 	.byte	0x04, 0x17
        /*002a*/ 	.short	(.L_43 - .L_42)
.L_42:
        /*002c*/ 	.word	0x00000000
        /*0030*/ 	.short	0x0005
        /*0032*/ 	.short	0x0020
        /*0034*/ 	.byte	0x00, 0xf0, 0x11, 0x00


	//----- nvinfo : EIATTR_KPARAM_INFO
	.align		4
.L_43:
        /*0038*/ 	.byte	0x04, 0x17
        /*003a*/ 	.short	(.L_45 - .L_44)
.L_44:
        /*003c*/ 	.word	0x00000000
        /*0040*/ 	.short	0x0004
        /*0042*/ 	.short	0x001c
        /*0044*/ 	.byte	0x00, 0xf0, 0x11, 0x00


	//----- nvinfo : EIATTR_KPARAM_INFO
	.align		4
.L_45:
        /*0048*/ 	.byte	0x04, 0x17
        /*004a*/ 	.short	(.L_47 - .L_46)
.L_46:
        /*004c*/ 	.word	0x00000000
        /*0050*/ 	.short	0x0003
        /*0052*/ 	.short	0x0018
        /*0054*/ 	.byte	0x00, 0xf0, 0x11, 0x00


	//----- nvinfo : EIATTR_KPARAM_INFO
	.align		4
.L_47:
        /*0058*/ 	.byte	0x04, 0x17
        /*005a*/ 	.short	(.L_49 - .L_48)
.L_48:
        /*005c*/ 	.word	0x00000000
        /*0060*/ 	.short	0x0002
        /*0062*/ 	.short	0x0010
        /*0064*/ 	.byte	0x00, 0xf5, 0x21, 0x00


	//----- nvinfo : EIATTR_KPARAM_INFO
	.align		4
.L_49:
        /*0068*/ 	.byte	0x04, 0x17
        /*006a*/ 	.short	(.L_51 - .L_50)
.L_50:
        /*006c*/ 	.word	0x00000000
        /*0070*/ 	.short	0x0001
        /*0072*/ 	.short	0x0008
        /*0074*/ 	.byte	0x00, 0xf5, 0x21, 0x00


	//----- nvinfo : EIATTR_KPARAM_INFO
	.align		4
.L_51:
        /*0078*/ 	.byte	0x04, 0x17
        /*007a*/ 	.short	(.L_53 - .L_52)
.L_52:
        /*007c*/ 	.word	0x00000000
        /*0080*/ 	.short	0x0000
        /*0082*/ 	.short	0x0000
        /*0084*/ 	.byte	0x00, 0xf5, 0x21, 0x00


	//----- nvinfo : EIATTR_SPARSE_MMA_MASK
	.align		4
.L_53:
        /*0088*/ 	.byte	0x03, 0x50
        /*008a*/ 	.short	0x0000


	//----- nvinfo : EIATTR_MAXREG_COUNT
	.align		4
        /*008c*/ 	.byte	0x03, 0x1b
        /*008e*/ 	.short	0x00ff


	//----- nvinfo : EIATTR_MERCURY_ISA_VERSION
	.align		4
        /*0090*/ 	.byte	0x03, 0x5f
        /*0092*/ 	.short	0x0101


	//----- nvinfo : EIATTR_VRC_CTA_INIT_COUNT
	.align		4
        /*0094*/ 	.byte	0x02, 0x4a
	.zero		1
	.zero		1


	//----- nvinfo : EIATTR_EXIT_INSTR_OFFSETS
	.align		4
        /*0098*/ 	.byte	0x04, 0x1c
        /*009a*/ 	.short	(.L_55 - .L_54)


	//   ....[0]....
.L_54:
        /*009c*/ 	.word	0x000000d0


	//   ....[1]....
        /*00a0*/ 	.word	0x00000ae0


	//----- nvinfo : EIATTR_CBANK_PARAM_SIZE
	.align		4
.L_55:
        /*00a4*/ 	.byte	0x03, 0x19
        /*00a6*/ 	.short	0x002c


	//----- nvinfo : EIATTR_PARAM_CBANK
	.align		4
        /*00a8*/ 	.byte	0x04, 0x0a
        /*00aa*/ 	.short	(.L_57 - .L_56)
	.align		4
.L_56:
        /*00ac*/ 	.word	index@(.nv.constant0._Z10sgemm_cudaPfS_S_ffjjj)
        /*00b0*/ 	.short	0x0380
        /*00b2*/ 	.short	0x002c


	//----- nvinfo : EIATTR_SW_WAR
	.align		4
.L_57:
        /*00b4*/ 	.byte	0x04, 0x36
        /*00b6*/ 	.short	(.L_59 - .L_58)
.L_58:
        /*00b8*/ 	.word	0x00000008
.L_59:


//--------------------- .nv.callgraph             --------------------------
	.section	.nv.callgraph,"",@"SHT_CUDA_CALLGRAPH"
	.align	4
	.sectionentsize	8
	.align		4
        /*0000*/ 	.word	0x00000000
	.align		4
        /*0004*/ 	.word	0xffffffff
	.align		4
        /*0008*/ 	.word	0x00000000
	.align		4
        /*000c*/ 	.word	0xfffffffe
	.align		4
        /*0010*/ 	.word	0x00000000
	.align		4
        /*0014*/ 	.word	0xfffffffd
	.align		4
        /*0018*/ 	.word	0x00000000
	.align		4
        /*001c*/ 	.word	0xfffffffc


//--------------------- .text._Z15sgemm_tile_cudaPfS_S_ffjjj --------------------------
	.section	.text._Z15sgemm_tile_cudaPfS_S_ffjjj,"ax",@progbits
	.align	128
        .global         _Z15sgemm_tile_cudaPfS_S_ffjjj
        .type           _Z15sgemm_tile_cudaPfS_S_ffjjj,@function
        .size           _Z15sgemm_tile_cudaPfS_S_ffjjj,(.L_x_7 - _Z15sgemm_tile_cudaPfS_S_ffjjj)
        .other          _Z15sgemm_tile_cudaPfS_S_ffjjj,@"STO_CUDA_ENTRY STV_DEFAULT"
_Z15sgemm_tile_cudaPfS_S_ffjjj:
.text._Z15sgemm_tile_cudaPfS_S_ffjjj:
[----:B------:R-:W-:Y:S01]  /*0000*/  LDC R1, c[0x0][0x37c] ;  /* 0x0000df00ff017b82 */ /* 0x000fe20000000800 */
[----:B------:R-:W-:Y:S05]  /*0010*/  EXIT ;  /* 0x000000000000794d */ /* 0x000fea0003800000 */
.L_x_0:
[----:B------:R-:W-:-:S00]  /*0020*/  BRA `(.L_x_0) ;  /* 0xfffffffc00fc7947 */ /* 0x000fc0000383ffff */
[----:B------:R-:W-:-:S00]  /*0030*/  NOP ;  /* 0x0000000000007918 */ /* 0x000fc00000000000 */
        /* <DEDUP_REMOVED lines=12> */
.L_x_7:


//--------------------- .text._Z10sgemm_cudaPfS_S_ffjjj --------------------------
	.section	.text._Z10sgemm_cudaPfS_S_ffjjj,"ax",@progbits
	.align	128
        .global         _Z10sgemm_cudaPfS_S_ffjjj
        .type           _Z10sgemm_cudaPfS_S_ffjjj,@function
        .size           _Z10sgemm_cudaPfS_S_ffjjj,(.L_x_8 - _Z10sgemm_cudaPfS_S_ffjjj)
        .other          _Z10sgemm_cudaPfS_S_ffjjj,@"STO_CUDA_ENTRY STV_DEFAULT"
_Z10sgemm_cudaPfS_S_ffjjj:
.text._Z10sgemm_cudaPfS_S_ffjjj:
[----:B------:R-:W-:Y:S01]  /*0000*/  LDC R1, c[0x0][0x37c] ;  /* 0x0000df00ff017b82 */ /* 0x000fe20000000800 */
[----:B------:R-:W0:Y:S07]  /*0010*/  S2R R8, SR_TID.Y ;  /* 0x0000000000087919 */ /* 0x000e2e0000002200 */
[----:B------:R-:W1:Y:S01]  /*0020*/  S2UR UR5, SR_CTAID.Y ;  /* 0x00000000000579c3 */ /* 0x000e620000002600 */
[----:B------:R-:W2:Y:S01]  /*0030*/  LDCU UR6, c[0x0][0x360] ;  /* 0x00006c00ff0677ac */ /* 0x000ea20008000800 */
[----:B------:R-:W2:Y:S01]  /*0040*/  S2R R3, SR_TID.X ;  /* 0x0000000000037919 */ /* 0x000ea20000002100 */
[----:B------:R-:W1:Y:S01]  /*0050*/  LDCU UR4, c[0x0][0x364] ;  /* 0x00006c80ff0477ac */ /* 0x000e620008000800 */
[----:B------:R-:W2:Y:S04]  /*0060*/  S2R R2, SR_CTAID.X ;  /* 0x0000000000027919 */ /* 0x000ea80000002500 */
[----:B------:R-:W3:Y:S01]  /*0070*/  LDC.64 R4, c[0x0][0x3a0] ;  /* 0x0000e800ff047b82 */ /* 0x000ee20000000a00 */
[----:B-1----:R-:W-:-:S06]  /*0080*/  UIMAD UR4, UR4, UR5, URZ ;  /* 0x00000005040472a4 */ /* 0x002fcc000f8e02ff */
[----:B0-----:R-:W-:-:S04]  /*0090*/  IADD3 R0, PT, PT, R8, UR4, RZ ;  /* 0x0000000408007c10 */ /* 0x001fc8000fffe0ff */
[----:B---3--:R-:W-:Y:S01]  /*00a0*/  ISETP.GE.U32.AND P0, PT, R0, R5, PT ;  /* 0x000000050000720c */ /* 0x008fe20003f06070 */
[----:B--2---:R-:W-:-:S05]  /*00b0*/  IMAD R3, R2, UR6, R3 ;  /* 0x0000000602037c24 */ /* 0x004fca000f8e0203 */
[----:B------:R-:W-:-:S13]  /*00c0*/  ISETP.GE.U32.OR P0, PT, R3, R4, P0 ;  /* 0x000000040300720c */ /* 0x000fda0000706470 */
[----:B------:R-:W-:Y:S05]  /*00d0*/  @P0 EXIT ;  /* 0x000000000000094d */ /* 0x000fea0003800000 */
[----:B------:R-:W0:Y:S01]  /*00e0*/  LDC R2, c[0x0][0x3a8] ;  /* 0x0000ea00ff027b82 */ /* 0x000e220000000800 */
[----:B------:R-:W1:Y:S01]  /*00f0*/  LDCU.64 UR6, c[0x0][0x358] ;  /* 0x00006b00ff0677ac */ /* 0x000e620008000a00 */
[----:B------:R-:W-:Y:S01]  /*0100*/  HFMA2 R25, -RZ, RZ, 0, 0 ;  /* 0x00000000ff197431 */ /* 0x000fe200000001ff */
[----:B0-----:R-:W-:-:S13]  /*0110*/  ISETP.NE.AND P0, PT, R2, RZ, PT ;  /* 0x000000ff0200720c */ /* 0x001fda0003f05270 */
[----:B-1----:R-:W-:Y:S05]  /*0120*/  @!P0 BRA `(.L_x_1) ;  /* 0x0000000800448947 */ /* 0x002fea0003800000 */
[C---:B------:R-:W-:Y:S02]  /*0130*/  ISETP.GE.U32.AND P1, PT, R2.reuse, 0x8, PT ;  /* 0x000000080200780c */ /* 0x040fe40003f26070 */
[----:B------:R-:W-:Y:S02]  /*0140*/  LOP3.LUT R6, R2, 0x7, RZ, 0xc0, !PT ;  /* 0x0000000702067812 */ /* 0x000fe400078ec0ff */
[----:B------:R-:W-:Y:S02]  /*0150*/  MOV R25, RZ ;  /* 0x000000ff00197202 */ /* 0x000fe40000000f00 */
[----:B------:R-:W-:Y:S02]  /*0160*/  ISETP.NE.AND P0, PT, R6, RZ, PT ;  /* 0x000000ff0600720c */ /* 0x000fe40003f05270 */
[----:B------:R-:W-:-:S05]  /*0170*/  MOV R7, RZ ;  /* 0x000000ff00077202 */ /* 0x000fca0000000f00 */
[----:B------:R-:W-:Y:S06]  /*0180*/  @!P1 BRA `(.L_x_2) ;  /* 0x0000000400249947 */ /* 0x000fec0003800000 */
[----:B------:R-:W-:Y:S01]  /*0190*/  LOP3.LUT R7, R2, 0xfffffff8, RZ, 0xc0, !PT ;  /* 0xfffffff802077812 */ /* 0x000fe200078ec0ff */
[C---:B------:R-:W-:Y:S01]  /*01a0*/  IMAD R10, R5.reuse, 0x3, R0 ;  /* 0x00000003050a7824 */ /* 0x040fe200078e0200 */
[C---:B------:R-:W-:Y:S01]  /*01b0*/  IADD3 R4, PT, PT, R5.reuse, UR4, R8 ;  /* 0x0000000405047c10 */ /* 0x040fe2000fffe008 */
[C-C-:B------:R-:W-:Y:S01]  /*01c0*/  IMAD R14, R5.reuse, 0x5, R0.reuse ;  /* 0x00000005050e7824 */ /* 0x140fe200078e0200 */
[CC--:B------:R-:W-:Y:S01]  /*01d0*/  LEA R8, R5.reuse, R0.reuse, 0x1 ;  /* 0x0000000005087211 */ /* 0x0c0fe200078e08ff */
[C-C-:B------:R-:W-:Y:S01]  /*01e0*/  IMAD R9, R5.reuse, 0x6, R0.reuse ;  /* 0x0000000605097824 */ /* 0x140fe200078e0200 */
[C---:B------:R-:W-:Y:S01]  /*01f0*/  LEA R12, R5.reuse, R0, 0x2 ;  /* 0x00000000050c7211 */ /* 0x040fe200078e10ff */
[----:B------:R-:W-:Y:S01]  /*0200*/  IMAD R11, R5, 0x7, R0 ;  /* 0x00000007050b7824 */ /* 0x000fe200078e0200 */
[----:B------:R-:W-:Y:S01]  /*0210*/  MOV R25, RZ ;  /* 0x000000ff00197202 */ /* 0x000fe20000000f00 */
[----:B------:R-:W-:Y:S01]  /*0220*/  IMAD R15, R3, R2, 0x3 ;  /* 0x00000003030f7424 */ /* 0x000fe200078e0202 */
[----:B------:R-:W-:-:S02]  /*0230*/  MOV R13, R0 ;  /* 0x00000000000d7202 */ /* 0x000fc40000000f00 */
[----:B------:R-:W-:-:S07]  /*0240*/  IADD3 R24, PT, PT, -R7, RZ, RZ ;  /* 0x000000ff07187210 */ /* 0x000fce0007ffe1ff */
.L_x_3:
[----:B------:R-:W0:Y:S01]  /*0250*/  LDC.64 R20, c[0x0][0x380] ;  /* 0x0000e000ff147b82 */ /* 0x000e220000000a00 */
[----:B------:R-:W-:-:S07]  /*0260*/  IADD3 R23, PT, PT, R15, -0x3, RZ ;  /* 0xfffffffd0f177810 */ /* 0x000fce0007ffe0ff */
[----:B------:R-:W1:Y:S01]  /*0270*/  LDC.64 R16, c[0x0][0x388] ;  /* 0x0000e200ff107b82 */ /* 0x000e620000000a00 */
[----:B0-----:R-:W-:-:S06]  /*0280*/  IMAD.WIDE.U32 R22, R23, 0x4, R20 ;  /* 0x0000000417167825 */ /* 0x001fcc00078e0014 */
[----:B------:R-:W2:Y:S01]  /*0290*/  LDG.E R22, desc[UR6][R22.64] ;  /* 0x0000000616167981 */ /* 0x000ea2000c1e1900 */
[----:B-1----:R-:W-:-:S06]  /*02a0*/  IMAD.WIDE.U32 R18, R13, 0x4, R16 ;  /* 0x000000040d127825 */ /* 0x002fcc00078e0010 */
[----:B------:R-:W2:Y:S01]  /*02b0*/  LDG.E R18, desc[UR6][R18.64] ;  /* 0x0000000612127981 */ /* 0x000ea2000c1e1900 */
[----:B------:R-:W-:Y:S01]  /*02c0*/  IADD3 R27, PT, PT, R15, -0x2, RZ ;  /* 0xfffffffe0f1b7810 */ /* 0x000fe20007ffe0ff */
[----:B------:R-:W-:-:S06]  /*02d0*/  IMAD.WIDE.U32 R28, R4, 0x4, R16 ;  /* 0x00000004041c7825 */ /* 0x000fcc00078e0010 */
[----:B------:R-:W3:Y:S01]  /*02e0*/  LDG.E R28, desc[UR6][R28.64] ;  /* 0x000000061c1c7981 */ /* 0x000ee2000c1e1900 */
[----:B--2---:R-:W-:Y:S01]  /*02f0*/  FFMA R25, R22, R18, R25 ;  /* 0x0000001216197223 */ /* 0x004fe20000000019 */
[----:B------:R-:W-:Y:S01]  /*0300*/  IMAD.WIDE.U32 R22, R27, 0x4, R20 ;  /* 0x000000041b167825 */ /* 0x000fe200078e0014 */
[----:B------:R-:W-:-:S05]  /*0310*/  IADD3 R27, PT, PT, R15, -0x1, RZ ;  /* 0xffffffff0f1b7810 */ /* 0x000fca0007ffe0ff */
[----:B------:R-:W-:Y:S01]  /*0320*/  IMAD.WIDE.U32 R26, R27, 0x4, R20 ;  /* 0x000000041b1a7825 */ /* 0x000fe200078e0014 */
[----:B------:R-:W3:Y:S04]  /*0330*/  LDG.E R22, desc[UR6][R22.64] ;  /* 0x0000000616167981 */ /* 0x000ee8000c1e1900 */
[----:B------:R0:W2:Y:S02]  /*0340*/  LDG.E R18, desc[UR6][R26.64] ;  /* 0x000000061a127981 */ /* 0x0000a4000c1e1900 */
[----:B0-----:R-:W-:-:S05]  /*0350*/  IMAD.WIDE.U32 R26, R8, 0x4, R16 ;  /* 0x00000004081a7825 */ /* 0x001fca00078e0010 */
[----:B------:R-:W2:Y:S01]  /*0360*/  LDG.E R19, desc[UR6][R26.64] ;  /* 0x000000061a137981 */ /* 0x000ea2000c1e1900 */
[----:B------:R-:W-:Y:S01]  /*0370*/  IADD3 R23, PT, PT, R15, 0x1, RZ ;  /* 0x000000010f177810 */ /* 0x000fe20007ffe0ff */
[----:B---3--:R-:W-:-:S04]  /*0380*/  FFMA R25, R22, R28, R25 ;  /* 0x0000001c16197223 */ /* 0x008fc80000000019 */
[----:B--2---:R-:W-:Y:S01]  /*0390*/  FFMA R25, R18, R19, R25 ;  /* 0x0000001312197223 */ /* 0x004fe20000000019 */
[----:B------:R-:W-:-:S05]  /*03a0*/  IMAD.WIDE.U32 R18, R15, 0x4, R20 ;  /* 0x000000040f127825 */ /* 0x000fca00078e0014 */
[----:B------:R0:W2:Y:S02]  /*03b0*/  LDG.E R28, desc[UR6][R18.64] ;  /* 0x00000006121c7981 */ /* 0x0000a4000c1e1900 */
[----:B0-----:R-:W-:-:S04]  /*03c0*/  IMAD.WIDE.U32 R18, R23, 0x4, R20 ;  /* 0x0000000417127825 */ /* 0x001fc800078e0014 */
[--C-:B------:R-:W-:Y:S02]  /*03d0*/  IMAD.WIDE.U32 R22, R10, 0x4, R16.reuse ;  /* 0x000000040a167825 */ /* 0x100fe400078e0010 */
[----:B------:R-:W3:Y:S04]  /*03e0*/  LDG.E R18, desc[UR6][R18.64] ;  /* 0x0000000612127981 */ /* 0x000ee8000c1e1900 */
[----:B------:R0:W2:Y:S02]  /*03f0*/  LDG.E R29, desc[UR6][R22.64] ;  /* 0x00000006161d7981 */ /* 0x0000a4000c1e1900 */
[----:B0-----:R-:W-:-:S05]  /*0400*/  IMAD.WIDE.U32 R22, R12, 0x4, R16 ;  /* 0x000000040c167825 */ /* 0x001fca00078e0010 */
[----:B------:R0:W3:Y:S01]  /*0410*/  LDG.E R26, desc[UR6][R22.64] ;  /* 0x00000006161a7981 */ /* 0x0000e2000c1e1900 */
[C---:B------:R-:W-:Y:S02]  /*0420*/  IADD3 R27, PT, PT, R15.reuse, 0x3, RZ ;  /* 0x000000030f1b7810 */ /* 0x040fe40007ffe0ff */
[C---:B0-----:R-:W-:Y:S01]  /*0430*/  IADD3 R23, PT, PT, R15.reuse, 0x4, RZ ;  /* 0x000000040f177810 */ /* 0x041fe20007ffe0ff */
[----:B--2---:R-:W-:Y:S01]  /*0440*/  FFMA R25, R28, R29, R25 ;  /* 0x0000001d1c197223 */ /* 0x004fe20000000019 */
[----:B------:R-:W-:-:S05]  /*0450*/  IADD3 R29, PT, PT, R15, 0x2, RZ ;  /* 0x000000020f1d7810 */ /* 0x000fca0007ffe0ff */
[----:B------:R-:W-:-:S06]  /*0460*/  IMAD.WIDE.U32 R28, R29, 0x4, R20 ;  /* 0x000000041d1c7825 */ /* 0x000fcc00078e0014 */
[----:B------:R-:W2:Y:S01]  /*0470*/  LDG.E R28, desc[UR6][R28.64] ;  /* 0x000000061c1c7981 */ /* 0x000ea2000c1e1900 */
[----:B---3--:R-:W-:Y:S01]  /*0480*/  FFMA R25, R18, R26, R25 ;  /* 0x0000001a12197223 */ /* 0x008fe20000000019 */
[----:B------:R-:W-:-:S04]  /*0490*/  IMAD.WIDE.U32 R18, R14, 0x4, R16 ;  /* 0x000000040e127825 */ /* 0x000fc800078e0010 */
[--C-:B------:R-:W-:Y:S02]  /*04a0*/  IMAD.WIDE.U32 R26, R27, 0x4, R20.reuse ;  /* 0x000000041b1a7825 */ /* 0x100fe400078e0014 */
[----:B------:R-:W2:Y:S02]  /*04b0*/  LDG.E R18, desc[UR6][R18.64] ;  /* 0x0000000612127981 */ /* 0x000ea4000c1e1900 */
[----:B------:R-:W-:Y:S02]  /*04c0*/  IMAD.WIDE.U32 R20, R23, 0x4, R20 ;  /* 0x0000000417147825 */ /* 0x000fe400078e0014 */
[----:B------:R-:W3:Y:S02]  /*04d0*/  LDG.E R26, desc[UR6][R26.64] ;  /* 0x000000061a1a7981 */ /* 0x000ee4000c1e1900 */
[--C-:B------:R-:W-:Y:S02]  /*04e0*/  IMAD.WIDE.U32 R22, R9, 0x4, R16.reuse ;  /* 0x0000000409167825 */ /* 0x100fe400078e0010 */
[----:B------:R-:W4:Y:S02]  /*04f0*/  LDG.E R20, desc[UR6][R20.64] ;  /* 0x0000000614147981 */ /* 0x000f24000c1e1900 */
[----:B------:R-:W-:-:S02]  /*0500*/  IMAD.WIDE.U32 R16, R11, 0x4, R16 ;  /* 0x000000040b107825 */ /* 0x000fc400078e0010 */
[----:B------:R-:W3:Y:S04]  /*0510*/  LDG.E R23, desc[UR6][R22.64] ;  /* 0x0000000616177981 */ /* 0x000ee8000c1e1900 */
[----:B------:R-:W4:Y:S01]  /*0520*/  LDG.E R16, desc[UR6][R16.64] ;  /* 0x0000000610107981 */ /* 0x000f22000c1e1900 */
[----:B------:R-:W-:-:S04]  /*0530*/  IADD3 R24, PT, PT, R24, 0x8, RZ ;  /* 0x0000000818187810 */ /* 0x000fc80007ffe0ff */
[----:B------:R-:W-:Y:S02]  /*0540*/  ISETP.NE.AND P1, PT, R24, RZ, PT ;  /* 0x000000ff1800720c */ /* 0x000fe40003f25270 */
[----:B------:R-:W-:Y:S02]  /*0550*/  IADD3 R15, PT, PT, R15, 0x8, RZ ;  /* 0x000000080f0f7810 */ /* 0x000fe40007ffe0ff */
[C---:B------:R-:W-:Y:S02]  /*0560*/  LEA R4, R5.reuse, R4, 0x3 ;  /* 0x0000000405047211 */ /* 0x040fe400078e18ff */
[C---:B------:R-:W-:Y:S02]  /*0570*/  LEA R8, R5.reuse, R8, 0x3 ;  /* 0x0000000805087211 */ /* 0x040fe400078e18ff */
[C---:B------:R-:W-:Y:S02]  /*0580*/  LEA R10, R5.reuse, R10, 0x3 ;  /* 0x0000000a050a7211 */ /* 0x040fe400078e18ff */
[----:B------:R-:W-:-:S02]  /*0590*/  LEA R12, R5, R12, 0x3 ;  /* 0x0000000c050c7211 */ /* 0x000fc400078e18ff */
[C---:B------:R-:W-:Y:S02]  /*05a0*/  LEA R14, R5.reuse, R14, 0x3 ;  /* 0x0000000e050e7211 */ /* 0x040fe400078e18ff */
[C---:B------:R-:W-:Y:S02]  /*05b0*/  LEA R9, R5.reuse, R9, 0x3 ;  /* 0x0000000905097211 */ /* 0x040fe400078e18ff */
[C---:B------:R-:W-:Y:S02]  /*05c0*/  LEA R11, R5.reuse, R11, 0x3 ;  /* 0x0000000b050b7211 */ /* 0x040fe400078e18ff */
[----:B------:R-:W-:Y:S01]  /*05d0*/  LEA R13, R5, R13, 0x3 ;  /* 0x0000000d050d7211 */ /* 0x000fe200078e18ff */
[----:B--2---:R-:W-:-:S04]  /*05e0*/  FFMA R25, R28, R18, R25 ;  /* 0x000000121c197223 */ /* 0x004fc80000000019 */
[----:B---3--:R-:W-:-:S04]  /*05f0*/  FFMA R25, R26, R23, R25 ;  /* 0x000000171a197223 */ /* 0x008fc80000000019 */
[----:B----4-:R-:W-:Y:S01]  /*0600*/  FFMA R25, R20, R16, R25 ;  /* 0x0000001014197223 */ /* 0x010fe20000000019 */
[----:B------:R-:W-:Y:S06]  /*0610*/  @P1 BRA `(.L_x_3) ;  /* 0xfffffffc000c1947 */ /* 0x000fec000383ffff */
.L_x_2:
[----:B------:R-:W-:Y:S05]  /*0620*/  @!P0 BRA `(.L_x_1) ;  /* 0x0000000400048947 */ /* 0x000fea0003800000 */
[----:B------:R-:W-:Y:S02]  /*0630*/  ISETP.GE.U32.AND P0, PT, R6, 0x4, PT ;  /* 0x000000040600780c */ /* 0x000fe40003f06070 */
[----:B------:R-:W-:-:S04]  /*0640*/  LOP3.LUT R24, R2, 0x3, RZ, 0xc0, !PT ;  /* 0x0000000302187812 */ /* 0x000fc800078ec0ff */
[----:B------:R-:W-:-:S07]  /*0650*/  ISETP.NE.AND P1, PT, R24, RZ, PT ;  /* 0x000000ff1800720c */ /* 0x000fce0003f25270 */
[----:B------:R-:W-:Y:S06]  /*0660*/  @!P0 BRA `(.L_x_4) ;  /* 0x00000000007c8947 */ /* 0x000fec0003800000 */
[----:B------:R-:W0:Y:S01]  /*0670*/  LDC.64 R8, c[0x0][0x388] ;  /* 0x0000e200ff087b82 */ /* 0x000e220000000a00 */
[----:B------:R-:W-:Y:S02]  /*0680*/  IMAD R13, R3, R2, R7 ;  /* 0x00000002030d7224 */ /* 0x000fe400078e0207 */
[----:B------:R-:W-:-:S03]  /*0690*/  IMAD R6, R7, R5, R0 ;  /* 0x0000000507067224 */ /* 0x000fc600078e0200 */
[C---:B------:R-:W-:Y:S02]  /*06a0*/  IADD3 R21, PT, PT, R13.reuse, 0x1, RZ ;  /* 0x000000010d157810 */ /* 0x040fe40007ffe0ff */
[----:B------:R-:W1:Y:S01]  /*06b0*/  LDC.64 R10, c[0x0][0x380] ;  /* 0x0000e000ff0a7b82 */ /* 0x000e620000000a00 */
[C---:B------:R-:W-:Y:S02]  /*06c0*/  IADD3 R15, PT, PT, R13.reuse, 0x2, RZ ;  /* 0x000000020d0f7810 */ /* 0x040fe40007ffe0ff */
[----:B------:R-:W-:Y:S01]  /*06d0*/  IADD3 R27, PT, PT, R13, 0x3, RZ ;  /* 0x000000030d1b7810 */ /* 0x000fe20007ffe0ff */
[C---:B0-----:R-:W-:Y:S01]  /*06e0*/  IMAD.WIDE.U32 R18, R6.reuse, 0x4, R8 ;  /* 0x0000000406127825 */ /* 0x041fe200078e0008 */
[----:B------:R-:W-:-:S04]  /*06f0*/  IADD3 R6, PT, PT, R6, R5, RZ ;  /* 0x0000000506067210 */ /* 0x000fc80007ffe0ff */
[CC--:B------:R-:W-:Y:S01]  /*0700*/  IADD3 R14, PT, PT, R6.reuse, R5.reuse, RZ ;  /* 0x00000005060e7210 */ /* 0x0c0fe20007ffe0ff */
[--C-:B-1----:R-:W-:Y:S01]  /*0710*/  IMAD.WIDE.U32 R22, R13, 0x4, R10.reuse ;  /* 0x000000040d167825 */ /* 0x102fe200078e000a */
[----:B------:R-:W2:Y:S03]  /*0720*/  LDG.E R18, desc[UR6][R18.64] ;  /* 0x0000000612127981 */ /* 0x000ea6000c1e1900 */
[----:B------:R-:W-:Y:S01]  /*0730*/  IMAD.WIDE.U32 R20, R21, 0x4, R10 ;  /* 0x0000000415147825 */ /* 0x000fe200078e000a */
[----:B------:R-:W2:Y:S03]  /*0740*/  LDG.E R4, desc[UR6][R22.64] ;  /* 0x0000000616047981 */ /* 0x000ea6000c1e1900 */
[----:B------:R-:W-:Y:S01]  /*0750*/  IMAD.WIDE.U32 R16, R6, 0x4, R8 ;  /* 0x0000000406107825 */ /* 0x000fe200078e0008 */
[----:B------:R-:W-:Y:S01]  /*0760*/  IADD3 R29, PT, PT, R14, R5, RZ ;  /* 0x000000050e1d7210 */ /* 0x000fe20007ffe0ff */
[----:B------:R-:W3:Y:S02]  /*0770*/  LDG.E R20, desc[UR6][R20.64] ;  /* 0x0000000614147981 */ /* 0x000ee4000c1e1900 */
[----:B------:R-:W-:-:S02]  /*0780*/  IMAD.WIDE.U32 R12, R15, 0x4, R10 ;  /* 0x000000040f0c7825 */ /* 0x000fc400078e000a */
[----:B------:R-:W3:Y:S02]  /*0790*/  LDG.E R17, desc[UR6][R16.64] ;  /* 0x0000000610117981 */ /* 0x000ee4000c1e1900 */
[----:B------:R-:W-:Y:S02]  /*07a0*/  IMAD.WIDE.U32 R14, R14, 0x4, R8 ;  /* 0x000000040e0e7825 */ /* 0x000fe400078e0008 */
[----:B------:R-:W4:Y:S02]  /*07b0*/  LDG.E R13, desc[UR6][R12.64] ;  /* 0x000000060c0d7981 */ /* 0x000f24000c1e1900 */
[----:B------:R-:W-:Y:S02]  /*07c0*/  IMAD.WIDE.U32 R10, R27, 0x4, R10 ;  /* 0x000000041b0a7825 */ /* 0x000fe400078e000a */
[----:B------:R-:W4:Y:S02]  /*07d0*/  LDG.E R14, desc[UR6][R14.64] ;  /* 0x000000060e0e7981 */ /* 0x000f24000c1e1900 */
[----:B------:R-:W-:-:S02]  /*07e0*/  IMAD.WIDE.U32 R8, R29, 0x4, R8 ;  /* 0x000000041d087825 */ /* 0x000fc400078e0008 */
[----:B------:R-:W5:Y:S04]  /*07f0*/  LDG.E R11, desc[UR6][R10.64] ;  /* 0x000000060a0b7981 */ /* 0x000f68000c1e1900 */
[----:B------:R-:W5:Y:S01]  /*0800*/  LDG.E R8, desc[UR6][R8.64] ;  /* 0x0000000608087981 */ /* 0x000f62000c1e1900 */
[----:B------:R-:W-:Y:S01]  /*0810*/  IADD3 R7, PT, PT, R7, 0x4, RZ ;  /* 0x0000000407077810 */ /* 0x000fe20007ffe0ff */
[----:B--2---:R-:W-:-:S04]  /*0820*/  FFMA R25, R4, R18, R25 ;  /* 0x0000001204197223 */ /* 0x004fc80000000019 */
[----:B---3--:R-:W-:-:S04]  /*0830*/  FFMA R20, R20, R17, R25 ;  /* 0x0000001114147223 */ /* 0x008fc80000000019 */
[----:B----4-:R-:W-:-:S04]  /*0840*/  FFMA R20, R13, R14, R20 ;  /* 0x0000000e0d147223 */ /* 0x010fc80000000014 */
[----:B-----5:R-:W-:-:S07]  /*0850*/  FFMA R25, R11, R8, R20 ;  /* 0x000000080b197223 */ /* 0x020fce0000000014 */
.L_x_4:
[----:B------:R-:W-:Y:S05]  /*0860*/  @!P1 BRA `(.L_x_1) ;  /* 0x0000000000749947 */ /* 0x000fea0003800000 */
[----:B------:R-:W0:Y:S01]  /*0870*/  LDC.64 R16, c[0x0][0x380] ;  /* 0x0000e000ff107b82 */ /* 0x000e220000000a00 */
[----:B------:R-:W-:Y:S02]  /*0880*/  ISETP.NE.AND P0, PT, R24, 0x1, PT ;  /* 0x000000011800780c */ /* 0x000fe40003f05270 */
[----:B------:R-:W-:-:S04]  /*0890*/  LOP3.LUT R4, R2, 0x1, RZ, 0xc0, !PT ;  /* 0x0000000102047812 */ /* 0x000fc800078ec0ff */
[----:B------:R-:W-:Y:S01]  /*08a0*/  ISETP.NE.U32.AND P1, PT, R4, 0x1, PT ;  /* 0x000000010400780c */ /* 0x000fe20003f25070 */
[----:B------:R-:W1:Y:S06]  /*08b0*/  LDC.64 R8, c[0x0][0x388] ;  /* 0x0000e200ff087b82 */ /* 0x000e6c0000000a00 */
[----:B------:R-:W-:Y:S02]  /*08c0*/  @P0 IMAD R15, R3, R2, R7 ;  /* 0x00000002030f0224 */ /* 0x000fe400078e0207 */
[----:B------:R-:W2:Y:S01]  /*08d0*/  LDC.64 R10, c[0x0][0x380] ;  /* 0x0000e000ff0a7b82 */ /* 0x000ea20000000a00 */
[C---:B------:R-:W-:Y:S01]  /*08e0*/  @P0 IMAD R14, R7.reuse, R5, R0 ;  /* 0x00000005070e0224 */ /* 0x040fe200078e0200 */
[----:B------:R-:W-:-:S02]  /*08f0*/  @P0 IADD3 R7, PT, PT, R7, 0x2, RZ ;  /* 0x0000000207070810 */ /* 0x000fc40007ffe0ff */
[C---:B------:R-:W-:Y:S02]  /*0900*/  @P0 IADD3 R21, PT, PT, R15.reuse, 0x1, RZ ;  /* 0x000000010f150810 */ /* 0x040fe40007ffe0ff */
[----:B------:R-:W-:Y:S02]  /*0910*/  @P0 IADD3 R23, PT, PT, R14, R5, RZ ;  /* 0x000000050e170210 */ /* 0x000fe40007ffe0ff */
[----:B------:R-:W3:Y:S01]  /*0920*/  LDC.64 R12, c[0x0][0x388] ;  /* 0x0000e200ff0c7b82 */ /* 0x000ee20000000a00 */
[----:B0-----:R-:W-:-:S04]  /*0930*/  @P0 IMAD.WIDE.U32 R18, R15, 0x4, R16 ;  /* 0x000000040f120825 */ /* 0x001fc800078e0010 */
[----:B------:R-:W-:Y:S01]  /*0940*/  @P0 IMAD.WIDE.U32 R16, R21, 0x4, R16 ;  /* 0x0000000415100825 */ /* 0x000fe200078e0010 */
[----:B------:R-:W4:Y:S03]  /*0950*/  @P0 LDG.E R4, desc[UR6][R18.64] ;  /* 0x0000000612040981 */ /* 0x000f26000c1e1900 */
[----:B-1----:R-:W-:Y:S02]  /*0960*/  @P0 IMAD.WIDE.U32 R14, R14, 0x4, R8 ;  /* 0x000000040e0e0825 */ /* 0x002fe400078e0008 */
[----:B------:R-:W5:Y:S02]  /*0970*/  @P0 LDG.E R17, desc[UR6][R16.64] ;  /* 0x0000000610110981 */ /* 0x000f64000c1e1900 */
[----:B------:R-:W-:Y:S02]  /*0980*/  @!P1 IMAD R21, R3, R2, R7 ;  /* 0x0000000203159224 */ /* 0x000fe400078e0207 */
[----:B------:R-:W-:Y:S01]  /*0990*/  @P0 IMAD.WIDE.U32 R8, R23, 0x4, R8 ;  /* 0x0000000417080825 */ /* 0x000fe200078e0008 */
[----:B------:R-:W4:Y:S03]  /*09a0*/  @P0 LDG.E R14, desc[UR6][R14.64] ;  /* 0x000000060e0e0981 */ /* 0x000f26000c1e1900 */
[----:B------:R-:W-:-:S02]  /*09b0*/  @!P1 IMAD R7, R7, R5, R0 ;  /* 0x0000000507079224 */ /* 0x000fc400078e0200 */
[----:B--2---:R-:W-:Y:S01]  /*09c0*/  @!P1 IMAD.WIDE.U32 R10, R21, 0x4, R10 ;  /* 0x00000004150a9825 */ /* 0x004fe200078e000a */
[----:B------:R-:W5:Y:S03]  /*09d0*/  @P0 LDG.E R8, desc[UR6][R8.64] ;  /* 0x0000000608080981 */ /* 0x000f66000c1e1900 */
[----:B---3--:R-:W-:Y:S02]  /*09e0*/  @!P1 IMAD.WIDE.U32 R12, R7, 0x4, R12 ;  /* 0x00000004070c9825 */ /* 0x008fe400078e000c */
[----:B------:R-:W2:Y:S04]  /*09f0*/  @!P1 LDG.E R10, desc[UR6][R10.64] ;  /* 0x000000060a0a9981 */ /* 0x000ea8000c1e1900 */
[----:B------:R-:W2:Y:S01]  /*0a00*/  @!P1 LDG.E R12, desc[UR6][R12.64] ;  /* 0x000000060c0c9981 */ /* 0x000ea2000c1e1900 */
[----:B----4-:R-:W-:-:S04]  /*0a10*/  @P0 FFMA R4, R4, R14, R25 ;  /* 0x0000000e04040223 */ /* 0x010fc80000000019 */
[----:B-----5:R-:W-:-:S04]  /*0a20*/  @P0 FFMA R25, R17, R8, R4 ;  /* 0x0000000811190223 */ /* 0x020fc80000000004 */
[----:B--2---:R-:W-:-:S07]  /*0a30*/  @!P1 FFMA R25, R10, R12, R25 ;  /* 0x0000000c0a199223 */ /* 0x004fce0000000019 */
.L_x_1:
[----:B------:R-:W0:Y:S01]  /*0a40*/  LDCU.64 UR4, c[0x0][0x398] ;  /* 0x00007300ff0477ac */ /* 0x000e220008000a00 */
[----:B------:R-:W1:Y:S01]  /*0a50*/  LDC.64 R6, c[0x0][0x390] ;  /* 0x0000e400ff067b82 */ /* 0x000e620000000a00 */
[----:B------:R-:W-:Y:S01]  /*0a60*/  IMAD R3, R3, R5, R0 ;  /* 0x0000000503037224 */ /* 0x000fe200078e0200 */
[----:B0-----:R-:W-:Y:S01]  /*0a70*/  FSETP.NEU.AND P0, PT, RZ, UR5, PT ;  /* 0x00000005ff007c0b */ /* 0x001fe2000bf0d000 */
[----:B------:R-:W-:Y:S02]  /*0a80*/  FMUL R25, R25, UR4 ;  /* 0x0000000419197c20 */ /* 0x000fe40008400000 */
[----:B-1----:R-:W-:-:S10]  /*0a90*/  IMAD.WIDE.U32 R2, R3, 0x4, R6 ;  /* 0x0000000403027825 */ /* 0x002fd400078e0006 */
[----:B------:R-:W-:Y:S05]  /*0aa0*/  @!P0 BRA `(.L_x_5) ;  /* 0x0000000000088947 */ /* 0x000fea0003800000 */
[----:B------:R-:W2:Y:S02]  /*0ab0*/  LDG.E R0, desc[UR6][R2.64] ;  /* 0x0000000602007981 */ /* 0x000ea4000c1e1900 */
[----:B--2---:R-:W-:-:S07]  /*0ac0*/  FFMA R25, R0, UR5, R25 ;  /* 0x0000000500197c23 */ /* 0x004fce0008000019 */
.L_x_5:
[----:B------:R-:W-:Y:S01]  /*0ad0*/  STG.E desc[UR6][R2.64], R25 ;  /* 0x0000001902007986 */ /* 0x000fe2000c101906 */
[----:B------:R-:W-:Y:S05]  /*0ae0*/  EXIT ;  /* 0x000000000000794d */ /* 0x000fea0003800000 */
.L_x_6:
        /* <DEDUP_REMOVED lines=9> */
.L_x_8:


//--------------------- .nv.shared.reserved.0     --------------------------
	.section	.nv.shared.reserved.0,"aw",@nobits
	.weak		__nv_reservedSMEM_offset_0_alias
	.size		__nv_reservedSMEM_offset_0_alias, 0, 64
	.other		__nv_reservedSMEM_offset_0_alias,@"STO_CUDA_RESERVED_SHARED STV_DEFAULT"
__nv_reservedSMEM_offset_0_alias:
	.zero		0
	.zero		64


//--------------------- .nv.constant0._Z15sgemm_tile_cudaPfS_S_ffjjj --------------------------
	.section	.nv.constant0._Z15sgemm_tile_cudaPfS_S_ffjjj,"a",@progbits
	.sectionflags	@""
	.align	4
.nv.constant0._Z15sgemm_tile_cudaPfS_S_ffjjj:
	.zero		940


//--------------------- .nv.constant0._Z10sgemm_cudaPfS_S_ffjjj --------------------------
	.section	.nv.constant0._Z10sgemm_cudaPfS_S_ffjjj,"a",@progbits
	.sectionflags	@""
	.align	4
.nv.constant0._Z10sgemm_cudaPfS_S_ffjjj:
	.zero		940


//--------------------- SYMBOLS --------------------------

	.type		.nv.reservedSmem.offset0,@object
	.size		.nv.reservedSmem.offset0,0x4
